	.headerflags	@"EF_CUDA_TEXMODE_UNIFIED EF_CUDA_64BIT_ADDRESS EF_CUDA_ACCELERATORS EF_CUDA_SM90 EF_CUDA_VIRTUAL_SM(EF_CUDA_SM90)"
	.elftype	@"ET_EXEC"


//--------------------- .nv.info                  --------------------------
	.section	.nv.info,"",@"SHT_CUDA_INFO"
	.align	4


	//----- nvinfo : EIATTR_REGCOUNT
	.align		4
        /*0000*/ 	.byte	0x04, 0x2f
        /*0002*/ 	.short	(.L_1 - .L_0)
	.align		4
.L_0:
        /*0004*/ 	.word	index@(triton_poi_fused_convolution_relu_2)
        /*0008*/ 	.word	0x0000001e


	//----- nvinfo : EIATTR_MIN_STACK_SIZE
	.align		4
.L_1:
        /*000c*/ 	.byte	0x04, 0x12
        /*000e*/ 	.short	(.L_3 - .L_2)
	.align		4
.L_2:
        /*0010*/ 	.word	index@(triton_poi_fused_convolution_relu_2)
        /*0014*/ 	.word	0x00000000


	//----- nvinfo : EIATTR_FRAME_SIZE
	.align		4
.L_3:
        /*0018*/ 	.byte	0x04, 0x11
        /*001a*/ 	.short	(.L_5 - .L_4)
	.align		4
.L_4:
        /*001c*/ 	.word	index@(triton_poi_fused_convolution_relu_2)
        /*0020*/ 	.word	0x00000000


	//----- nvinfo : EIATTR_MIN_STACK_SIZE
	.align		4
.L_5:
        /*0024*/ 	.byte	0x04, 0x12
        /*0026*/ 	.short	(.L_7 - .L_6)
	.align		4
.L_6:
        /*0028*/ 	.word	index@(triton_poi_fused_convolution_relu_2)
        /*002c*/ 	.word	0x00000000
.L_7:


//--------------------- .nv.info.triton_poi_fused_convolution_relu_2 --------------------------
	.section	.nv.info.triton_poi_fused_convolution_relu_2,"",@"SHT_CUDA_INFO"
	.sectionflags	@""
	.align	4


	//----- nvinfo : EIATTR_CUDA_API_VERSION
	.align		4
        /*0000*/ 	.byte	0x04, 0x37
        /*0002*/ 	.short	(.L_9 - .L_8)
.L_8:
        /*0004*/ 	.word	0x0000007c


	//----- nvinfo : EIATTR_KPARAM_INFO
	.align		4
.L_9:
        /*0008*/ 	.byte	0x04, 0x17
        /*000a*/ 	.short	(.L_11 - .L_10)
.L_10:
        /*000c*/ 	.word	0x00000000
        /*0010*/ 	.short	0x0005
        /*0012*/ 	.short	0x0024
        /*0014*/ 	.byte	0x00, 0xf0, 0x11, 0x00


	//----- nvinfo : EIATTR_KPARAM_INFO
	.align		4
.L_11:
        /*0018*/ 	.byte	0x04, 0x17
        /*001a*/ 	.short	(.L_13 - .L_12)
.L_12:
        /*001c*/ 	.word	0x00000000
        /*0020*/ 	.short	0x0004
        /*0022*/ 	.short	0x0020
        /*0024*/ 	.byte	0x00, 0xf0, 0x11, 0x00


	//----- nvinfo : EIATTR_KPARAM_INFO
	.align		4
.L_13:
        /*0028*/ 	.byte	0x04, 0x17
        /*002a*/ 	.short	(.L_15 - .L_14)
.L_14:
        /*002c*/ 	.word	0x00000000
        /*0030*/ 	.short	0x0003
        /*0032*/ 	.short	0x0018
        /*0034*/ 	.byte	0x00, 0xf4, 0x21, 0x00


	//----- nvinfo : EIATTR_KPARAM_INFO
	.align		4
.L_15:
        /*0038*/ 	.byte	0x04, 0x17
        /*003a*/ 	.short	(.L_17 - .L_16)
.L_16:
        /*003c*/ 	.word	0x00000000
        /*0040*/ 	.short	0x0002
        /*0042*/ 	.short	0x0010
        /*0044*/ 	.byte	0x00, 0xf4, 0x21, 0x00


	//----- nvinfo : EIATTR_KPARAM_INFO
	.align		4
.L_17:
        /*0048*/ 	.byte	0x04, 0x17
        /*004a*/ 	.short	(.L_19 - .L_18)
.L_18:
        /*004c*/ 	.word	0x00000000
        /*0050*/ 	.short	0x0001
        /*0052*/ 	.short	0x0008
        /*0054*/ 	.byte	0x00, 0xf4, 0x21, 0x00


	//----- nvinfo : EIATTR_KPARAM_INFO
	.align		4
.L_19:
        /*0058*/ 	.byte	0x04, 0x17
        /*005a*/ 	.short	(.L_21 - .L_20)
.L_20:
        /*005c*/ 	.word	0x00000000
        /*0060*/ 	.short	0x0000
        /*0062*/ 	.short	0x0000
        /*0064*/ 	.byte	0x00, 0xf4, 0x21, 0x00


	//----- nvinfo : EIATTR_SPARSE_MMA_MASK
	.align		4
.L_21:
        /*0068*/ 	.byte	0x03, 0x50
        /*006a*/ 	.short	0x0000


	//----- nvinfo : EIATTR_MAXREG_COUNT
	.align		4
        /*006c*/ 	.byte	0x03, 0x1b
        /*006e*/ 	.short	0x00ff


	//----- nvinfo : EIATTR_EXIT_INSTR_OFFSETS
	.align		4
        /*0070*/ 	.byte	0x04, 0x1c
        /*0072*/ 	.short	(.L_23 - .L_22)


	//   ....[0]....
.L_22:
        /*0074*/ 	.word	0x000009c0


	//   ....[1]....
        /*0078*/ 	.word	0x00000a10


	//----- nvinfo : EIATTR_REQNTID
	.align		4
.L_23:
        /*007c*/ 	.byte	0x04, 0x10
        /*007e*/ 	.short	(.L_25 - .L_24)
.L_24:
        /*0080*/ 	.word	0x00000080
        /*0084*/ 	.word	0x00000001
        /*0088*/ 	.word	0x00000001


	//----- nvinfo : EIATTR_CBANK_PARAM_SIZE
	.align		4
.L_25:
        /*008c*/ 	.byte	0x03, 0x19
        /*008e*/ 	.short	0x0028


	//----- nvinfo : EIATTR_PARAM_CBANK
	.align		4
        /*0090*/ 	.byte	0x04, 0x0a
        /*0092*/ 	.short	(.L_27 - .L_26)
	.align		4
.L_26:
        /*0094*/ 	.word	index@(.nv.constant0.triton_poi_fused_convolution_relu_2)
        /*0098*/ 	.short	0x0210
        /*009a*/ 	.short	0x0028


	//----- nvinfo : EIATTR_SW_WAR
	.align		4
.L_27:
        /*009c*/ 	.byte	0x04, 0x36
        /*009e*/ 	.short	(.L_29 - .L_28)
.L_28:
        /*00a0*/ 	.word	0x00000008
.L_29:


//--------------------- .nv.callgraph             --------------------------
	.section	.nv.callgraph,"",@"SHT_CUDA_CALLGRAPH"
	.align	4
	.sectionentsize	8
	.align		4
        /*0000*/ 	.word	0x00000000
	.align		4
        /*0004*/ 	.word	0xffffffff
	.align		4
        /*0008*/ 	.word	0x00000000
	.align		4
        /*000c*/ 	.word	0xfffffffe
	.align		4
        /*0010*/ 	.word	0x00000000
	.align		4
        /*0014*/ 	.word	0xfffffffd
	.align		4
        /*0018*/ 	.word	0x00000000
	.align		4
        /*001c*/ 	.word	0xfffffffc


//--------------------- .text.triton_poi_fused_convolution_relu_2 --------------------------
	.section	.text.triton_poi_fused_convolution_relu_2,"ax",@progbits
	.sectionflags	@"SHF_BARRIERS=1"
	.align	128
        .global         triton_poi_fused_convolution_relu_2
        .type           triton_poi_fused_convolution_relu_2,@function
        .size           triton_poi_fused_convolution_relu_2,(.L_x_1 - triton_poi_fused_convolution_relu_2)
        .other          triton_poi_fused_convolution_relu_2,@"STO_CUDA_ENTRY STV_DEFAULT"
triton_poi_fused_convolution_relu_2:
.text.triton_poi_fused_convolution_relu_2:
[----:B------:R-:W0:Y:S08]  /*0000*/  LDC R1, c[0x0][0x28] ;  /* 0x00000a00ff017b82 */ /* 0x000e300000000800 */
[----:B------:R-:W1:Y:S01]  /*0010*/  S2UR UR10, SR_CTAID.Y ;  /* 0x00000000000a79c3 */ /* 0x000e620000002600 */
[----:B------:R-:W2:Y:S01]  /*0020*/  S2R R0, SR_TID.X ;  /* 0x0000000000007919 */ /* 0x000ea20000002100 */
[----:B------:R-:W-:Y:S01]  /*0030*/  ULDC.64 UR8, c[0x0][0x208] ;  /* 0x0000820000087ab9 */ /* 0x000fe20000000a00 */
[----:B------:R-:W3:Y:S05]  /*0040*/  S2R R3, SR_CTAID.X ;  /* 0x0000000000037919 */ /* 0x000eea0000002500 */
[----:B------:R-:W4:Y:S01]  /*0050*/  LDC.64 R4, c[0x0][0x210] ;  /* 0x00008400ff047b82 */ /* 0x000f220000000a00 */
[----:B-1----:R-:W-:-:S02]  /*0060*/  USHF.R.S32.HI UR4, URZ, 0x1f, UR10 ;  /* 0x0000001f3f047899 */ /* 0x002fc4000801140a */
[----:B------:R-:W-:Y:S02]  /*0070*/  UISETP.GE.AND UP0, UPT, UR10, 0x100, UPT ;  /* 0x000001000a00788c */ /* 0x000fe4000bf06270 */
[----:B------:R-:W-:-:S04]  /*0080*/  ULEA.HI UR4, UR4, UR10, URZ, 0x6 ;  /* 0x0000000a04047291 */ /* 0x000fc8000f8f303f */
[----:B------:R-:W-:Y:S01]  /*0090*/  ULOP3.LUT UR6, UR4, 0xffffffc0, URZ, 0xc0, !UPT ;  /* 0xffffffc004067892 */ /* 0x000fe2000f8ec03f */
[----:B------:R-:W-:Y:S01]  /*00a0*/  PLOP3.LUT P0, PT, PT, PT, UP0, 0x80, 0x0 ;  /* 0x000000000000781c */ /* 0x000fe20003f0f008 */
[----:B--2---:R-:W-:Y:S01]  /*00b0*/  IMAD.SHL.U32 R2, R0, 0x4, RZ ;  /* 0x0000000400027824 */ /* 0x004fe200078e00ff */
[----:B------:R-:W-:Y:S01]  /*00c0*/  ULDC.64 UR4, c[0x0][0x218] ;  /* 0x0000860000047ab9 */ /* 0x000fe20000000a00 */
[----:B------:R-:W-:Y:S02]  /*00d0*/  UIADD3 UR7, -UR6, UR10, URZ ;  /* 0x0000000a06077290 */ /* 0x000fe4000fffe13f */
[----:B------:R-:W-:Y:S02]  /*00e0*/  USHF.R.S32.HI UR6, URZ, 0x1f, UR10 ;  /* 0x0000001f3f067899 */ /* 0x000fe4000801140a */
[----:B------:R-:W-:Y:S02]  /*00f0*/  UIMAD.WIDE UR4, UR7, 0x4, UR4 ;  /* 0x00000004070478a5 */ /* 0x000fe4000f8e0204 */
[----:B------:R-:W-:-:S04]  /*0100*/  ULEA.HI UR6, UR6, UR10, URZ, 0x6 ;  /* 0x0000000a06067291 */ /* 0x000fc8000f8f303f */
[----:B------:R-:W-:Y:S01]  /*0110*/  ULOP3.LUT UR7, UR6, 0xffffffc0, URZ, 0xc0, !UPT ;  /* 0xffffffc006077892 */ /* 0x000fe2000f8ec03f */
[----:B---3--:R-:W-:Y:S01]  /*0120*/  IMAD.SHL.U32 R3, R3, 0x400, RZ ;  /* 0x0000040003037824 */ /* 0x008fe200078e00ff */
[----:B------:R-:W-:Y:S01]  /*0130*/  USHF.L.U32 UR6, UR6, 0xc, URZ ;  /* 0x0000000c06067899 */ /* 0x000fe2000800063f */
[----:B------:R-:W-:Y:S01]  /*0140*/  LOP3.LUT R6, R2, 0x1fc, RZ, 0xc0, !PT ;  /* 0x000001fc02067812 */ /* 0x000fe200078ec0ff */
[----:B------:R-:W-:Y:S01]  /*0150*/  UIADD3 UR7, -UR7, UR10, URZ ;  /* 0x0000000a07077290 */ /* 0x000fe2000fffe13f */
[----:B------:R-:W-:Y:S01]  /*0160*/  IMAD.U32 R10, RZ, RZ, UR4 ;  /* 0x00000004ff0a7e24 */ /* 0x000fe2000f8e00ff */
[----:B------:R-:W-:Y:S01]  /*0170*/  ULOP3.LUT UR6, UR6, 0xfffc0000, URZ, 0xc0, !UPT ;  /* 0xfffc000006067892 */ /* 0x000fe2000f8ec03f */
[----:B------:R-:W-:Y:S01]  /*0180*/  IMAD.U32 R11, RZ, RZ, UR5 ;  /* 0x00000005ff0b7e24 */ /* 0x000fe2000f8e00ff */
[----:B------:R-:W-:Y:S02]  /*0190*/  LOP3.LUT R9, R3, R6, RZ, 0xfc, !PT ;  /* 0x0000000603097212 */ /* 0x000fe400078efcff */
[----:B------:R-:W-:Y:S01]  /*01a0*/  UIADD3 UR6, UR7, UR6, URZ ;  /* 0x0000000607067290 */ /* 0x000fe2000fffe03f */
[----:B------:R-:W-:Y:S01]  /*01b0*/  LOP3.LUT R15, R3, 0x200, R6, 0xfe, !PT ;  /* 0x00000200030f7812 */ /* 0x000fe200078efe06 */
[----:B------:R4:W2:Y:S01]  /*01c0*/  @!P0 LDG.E.EL R14, desc[UR8][R10.64] ;  /* 0x000000080a0e8981 */ /* 0x0008a2000c2e1900 */
[----:B------:R-:W-:Y:S01]  /*01d0*/  PLOP3.LUT P0, PT, PT, PT, UP0, 0x80, 0x0 ;  /* 0x000000000000781c */ /* 0x000fe20003f0f008 */
[----:B------:R-:W-:Y:S01]  /*01e0*/  IMAD.MOV.U32 R2, RZ, RZ, RZ ;  /* 0x000000ffff027224 */ /* 0x000fe200078e00ff */
[----:B------:R-:W-:-:S02]  /*01f0*/  PLOP3.LUT P1, PT, PT, PT, UP0, 0x80, 0x0 ;  /* 0x000000000000781c */ /* 0x000fc40003f2f008 */
[----:B------:R-:W-:Y:S02]  /*0200*/  CS2R R6, SRZ ;  /* 0x0000000000067805 */ /* 0x000fe4000001ff00 */
[----:B------:R-:W-:Y:S01]  /*0210*/  LEA R25, R9, UR6, 0x6 ;  /* 0x0000000609197c11 */ /* 0x000fe2000f8e30ff */
[----:B------:R-:W-:Y:S01]  /*0220*/  IMAD.MOV.U32 R8, RZ, RZ, RZ ;  /* 0x000000ffff087224 */ /* 0x000fe200078e00ff */
[----:B------:R-:W-:Y:S02]  /*0230*/  PLOP3.LUT P3, PT, PT, PT, UP0, 0x80, 0x0 ;  /* 0x000000000000781c */ /* 0x000fe40003f6f008 */
[----:B------:R-:W-:Y:S01]  /*0240*/  PLOP3.LUT P2, PT, PT, PT, UP0, 0x80, 0x0 ;  /* 0x000000000000781c */ /* 0x000fe20003f4f008 */
[----:B------:R-:W-:Y:S01]  /*0250*/  VIADD R17, R25, 0x40 ;  /* 0x0000004019117836 */ /* 0x000fe20000000000 */
[----:B------:R-:W-:Y:S01]  /*0260*/  LEA R13, R15, UR6, 0x6 ;  /* 0x000000060f0d7c11 */ /* 0x000fe2000f8e30ff */
[C---:B------:R-:W-:Y:S02]  /*0270*/  VIADD R19, R25.reuse, 0x80 ;  /* 0x0000008019137836 */ /* 0x040fe40000000000 */
[----:B----4-:R-:W-:-:S04]  /*0280*/  IMAD.WIDE R10, R25, 0x4, R4 ;  /* 0x00000004190a7825 */ /* 0x010fc800078e0204 */
[--C-:B------:R-:W-:Y:S01]  /*0290*/  IMAD.WIDE R16, R17, 0x4, R4.reuse ;  /* 0x0000000411107825 */ /* 0x100fe200078e0204 */
[----:B------:R-:W3:Y:S03]  /*02a0*/  @!P0 LDG.E.EL R7, desc[UR8][R10.64] ;  /* 0x000000080a078981 */ /* 0x000ee6000c2e1900 */
[--C-:B------:R-:W-:Y:S01]  /*02b0*/  IMAD.WIDE R12, R13, 0x4, R4.reuse ;  /* 0x000000040d0c7825 */ /* 0x100fe200078e0204 */
[----:B------:R-:W4:Y:S03]  /*02c0*/  @!P1 LDG.E.EL R2, desc[UR8][R16.64] ;  /* 0x0000000810029981 */ /* 0x000f26000c2e1900 */
[----:B------:R-:W-:Y:S01]  /*02d0*/  IMAD.WIDE R18, R19, 0x4, R4 ;  /* 0x0000000413127825 */ /* 0x000fe200078e0204 */
[----:B------:R1:W5:Y:S01]  /*02e0*/  @!P3 LDG.E.EL R6, desc[UR8][R12.64] ;  /* 0x000000080c06b981 */ /* 0x000362000c2e1900 */
[----:B------:R-:W-:-:S02]  /*02f0*/  PLOP3.LUT P0, PT, PT, PT, UP0, 0x80, 0x0 ;  /* 0x000000000000781c */ /* 0x000fc40003f0f008 */
[----:B------:R-:W-:Y:S01]  /*0300*/  PLOP3.LUT P1, PT, PT, PT, UP0, 0x80, 0x0 ;  /* 0x000000000000781c */ /* 0x000fe20003f2f008 */
[----:B------:R1:W3:Y:S01]  /*0310*/  @!P2 LDG.E.EL R8, desc[UR8][R18.64] ;  /* 0x000000081208a981 */ /* 0x0002e2000c2e1900 */
[----:B------:R-:W-:Y:S02]  /*0320*/  PLOP3.LUT P2, PT, PT, PT, UP0, 0x80, 0x0 ;  /* 0x000000000000781c */ /* 0x000fe40003f4f008 */
[----:B------:R-:W-:Y:S01]  /*0330*/  PLOP3.LUT P3, PT, PT, PT, UP0, 0x80, 0x0 ;  /* 0x000000000000781c */ /* 0x000fe20003f6f008 */
[C---:B------:R-:W-:Y:S02]  /*0340*/  VIADD R23, R25.reuse, 0xc0 ;  /* 0x000000c019177836 */ /* 0x040fe40000000000 */
[C---:B------:R-:W-:Y:S02]  /*0350*/  VIADD R27, R25.reuse, 0x8040 ;  /* 0x00008040191b7836 */ /* 0x040fe40000000000 */
[C---:B01----:R-:W-:Y:S02]  /*0360*/  VIADD R13, R25.reuse, 0x8080 ;  /* 0x00008080190d7836 */ /* 0x043fe40000000000 */
[----:B------:R-:W-:Y:S01]  /*0370*/  VIADD R25, R25, 0x80c0 ;  /* 0x000080c019197836 */ /* 0x000fe20000000000 */
[----:B------:R-:W-:Y:S01]  /*0380*/  CS2R R20, SRZ ;  /* 0x0000000000147805 */ /* 0x000fe2000001ff00 */
[--C-:B------:R-:W-:Y:S01]  /*0390*/  IMAD.WIDE R22, R23, 0x4, R4.reuse ;  /* 0x0000000417167825 */ /* 0x100fe200078e0204 */
[----:B------:R-:W-:Y:S01]  /*03a0*/  CS2R R16, SRZ ;  /* 0x0000000000107805 */ /* 0x000fe2000001ff00 */
[----:B------:R-:W0:Y:S01]  /*03b0*/  S2R R24, SR_TID.X ;  /* 0x0000000000187919 */ /* 0x000e220000002100 */
[----:B------:R-:W1:Y:S01]  /*03c0*/  S2UR UR7, SR_CgaCtaId ;  /* 0x00000000000779c3 */ /* 0x000e620000008800 */
[--C-:B------:R-:W-:Y:S01]  /*03d0*/  IMAD.WIDE R10, R27, 0x4, R4.reuse ;  /* 0x000000041b0a7825 */ /* 0x100fe200078e0204 */
[----:B------:R1:W3:Y:S03]  /*03e0*/  @!P0 LDG.E.EL R21, desc[UR8][R22.64] ;  /* 0x0000000816158981 */ /* 0x0002e6000c2e1900 */
[--C-:B------:R-:W-:Y:S01]  /*03f0*/  IMAD.WIDE R12, R13, 0x4, R4.reuse ;  /* 0x000000040d0c7825 */ /* 0x100fe200078e0204 */
[----:B------:R-:W3:Y:S02]  /*0400*/  @!P1 LDG.E.EL R20, desc[UR8][R10.64] ;  /* 0x000000080a149981 */ /* 0x000ee4000c2e1900 */
[----:B------:R-:W0:Y:S01]  /*0410*/  LDC.64 R18, c[0x0][0x220] ;  /* 0x00008800ff127b82 */ /* 0x000e220000000a00 */
[----:B------:R-:W-:Y:S01]  /*0420*/  IMAD.WIDE R4, R25, 0x4, R4 ;  /* 0x0000000419047825 */ /* 0x000fe200078e0204 */
[----:B------:R-:W3:Y:S04]  /*0430*/  @!P2 LDG.E.EL R16, desc[UR8][R12.64] ;  /* 0x000000080c10a981 */ /* 0x000ee8000c2e1900 */
[----:B------:R0:W3:Y:S01]  /*0440*/  @!P3 LDG.E.EL R17, desc[UR8][R4.64] ;  /* 0x000000080411b981 */ /* 0x0000e2000c2e1900 */
[----:B------:R-:W-:Y:S01]  /*0450*/  PLOP3.LUT P0, PT, PT, PT, UP0, 0x80, 0x0 ;  /* 0x000000000000781c */ /* 0x000fe20003f0f008 */
[----:B------:R-:W-:Y:S01]  /*0460*/  UMOV UR4, URZ ;  /* 0x0000003f00047c82 */ /* 0x000fe20008000000 */
[----:B-1----:R-:W-:Y:S01]  /*0470*/  IMAD.U32 R22, RZ, RZ, UR10 ;  /* 0x0000000aff167e24 */ /* 0x002fe2000f8e00ff */
[----:B------:R-:W-:-:S03]  /*0480*/  UMOV UR5, 0x400 ;  /* 0x0000040000057882 */ /* 0x000fc60000000000 */
[----:B------:R-:W-:Y:S01]  /*0490*/  IMAD R9, R22, 0x1000, R9 ;  /* 0x0000100016097824 */ /* 0x000fe200078e0209 */
[----:B------:R-:W-:Y:S01]  /*04a0*/  UPRMT UR5, UR7, 0x654, UR5 ;  /* 0x0000065407057896 */ /* 0x000fe20008000005 */
[----:B0-----:R-:W-:Y:S02]  /*04b0*/  IMAD.SHL.U32 R4, R24, 0x4, RZ ;  /* 0x0000000418047824 */ /* 0x001fe400078e00ff */
[----:B------:R-:W-:-:S03]  /*04c0*/  IMAD.WIDE R12, R9, 0x4, R18 ;  /* 0x00000004090c7825 */ /* 0x000fc600078e0212 */
[----:B------:R-:W-:Y:S01]  /*04d0*/  LOP3.LUT R4, R4, 0x1fc, RZ, 0xc0, !PT ;  /* 0x000001fc04047812 */ /* 0x000fe200078ec0ff */
[----:B------:R-:W-:Y:S01]  /*04e0*/  IMAD.U32 R26, RZ, RZ, UR10 ;  /* 0x0000000aff1a7e24 */ /* 0x000fe2000f8e00ff */
[----:B------:R-:W-:Y:S02]  /*04f0*/  PLOP3.LUT P1, PT, PT, PT, UP0, 0x80, 0x0 ;  /* 0x000000000000781c */ /* 0x000fe40003f2f008 */
[----:B------:R-:W-:Y:S01]  /*0500*/  LEA R22, R4, UR5, 0x2 ;  /* 0x0000000504167c11 */ /* 0x000fe2000f8e10ff */
[----:B------:R-:W-:Y:S01]  /*0510*/  IMAD R15, R26, 0x1000, R15 ;  /* 0x000010001a0f7824 */ /* 0x000fe200078e020f */
[----:B------:R-:W-:-:S04]  /*0520*/  LOP3.LUT R3, R3, 0x7f, R0, 0xf8, !PT ;  /* 0x0000007f03037812 */ /* 0x000fc800078ef800 */
[----:B------:R-:W-:Y:S02]  /*0530*/  LEA R3, R3, UR6, 0x6 ;  /* 0x0000000603037c11 */ /* 0x000fe4000f8e30ff */
[----:B--2---:R-:W-:Y:S02]  /*0540*/  @!P0 R2UR UR4, R14 ;  /* 0x000000000e0482ca */ /* 0x004fe400000e0000 */
[----:B------:R-:W-:Y:S01]  /*0550*/  PLOP3.LUT P0, PT, PT, PT, UP0, 0x80, 0x0 ;  /* 0x000000000000781c */ /* 0x000fe20003f0f008 */
[----:B------:R-:W-:-:S10]  /*0560*/  IMAD.WIDE R14, R15, 0x4, R18 ;  /* 0x000000040f0e7825 */ /* 0x000fd400078e0212 */
[C---:B----4-:R-:W-:Y:S01]  /*0570*/  FADD R5, R2.reuse, UR4 ;  /* 0x0000000402057e21 */ /* 0x050fe20008000000 */
[----:B------:R-:W-:Y:S02]  /*0580*/  FSETP.LEU.AND P5, PT, -R2, UR4, PT ;  /* 0x0000000402007c0b */ /* 0x000fe4000bfab100 */
[C---:B-----5:R-:W-:Y:S01]  /*0590*/  FSETP.LEU.AND P3, PT, -R6.reuse, UR4, PT ;  /* 0x0000000406007c0b */ /* 0x060fe2000bf6b100 */
[----:B------:R-:W-:Y:S01]  /*05a0*/  FADD R9, R6, UR4 ;  /* 0x0000000406097e21 */ /* 0x000fe20008000000 */
[C---:B---3--:R-:W-:Y:S01]  /*05b0*/  FADD R6, R8.reuse, UR4 ;  /* 0x0000000408067e21 */ /* 0x048fe20008000000 */
[----:B------:R-:W-:Y:S01]  /*05c0*/  FSETP.LEU.AND P6, PT, -R8, UR4, PT ;  /* 0x0000000408007c0b */ /* 0x000fe2000bfcb100 */
[C---:B------:R-:W-:Y:S01]  /*05d0*/  FADD R4, R7.reuse, UR4 ;  /* 0x0000000407047e21 */ /* 0x040fe20008000000 */
[----:B------:R-:W-:Y:S02]  /*05e0*/  FSETP.LEU.AND P2, PT, -R7, UR4, PT ;  /* 0x0000000407007c0b */ /* 0x000fe4000bf4b100 */
[----:B------:R-:W-:-:S02]  /*05f0*/  FSEL R5, R5, RZ, P5 ;  /* 0x000000ff05057208 */ /* 0x000fc40002800000 */
[----:B------:R-:W-:Y:S02]  /*0600*/  FSEL R6, R6, RZ, P6 ;  /* 0x000000ff06067208 */ /* 0x000fe40003000000 */
[----:B------:R-:W-:Y:S02]  /*0610*/  FSEL R8, R9, RZ, P3 ;  /* 0x000000ff09087208 */ /* 0x000fe40001800000 */
[----:B------:R-:W-:Y:S01]  /*0620*/  FSEL R4, R4, RZ, P2 ;  /* 0x000000ff04047208 */ /* 0x000fe20001000000 */
[C---:B------:R-:W-:Y:S01]  /*0630*/  FADD R7, R21.reuse, UR4 ;  /* 0x0000000415077e21 */ /* 0x040fe20008000000 */
[----:B------:R-:W-:Y:S02]  /*0640*/  FSETP.LEU.AND P4, PT, -R21, UR4, PT ;  /* 0x0000000415007c0b */ /* 0x000fe4000bf8b100 */
[C---:B------:R-:W-:Y:S01]  /*0650*/  FSETP.LEU.AND P5, PT, -R20.reuse, UR4, PT ;  /* 0x0000000414007c0b */ /* 0x040fe2000bfab100 */
[----:B------:R-:W-:Y:S01]  /*0660*/  FADD R20, R20, UR4 ;  /* 0x0000000414147e21 */ /* 0x000fe20008000000 */
[C---:B------:R-:W-:Y:S01]  /*0670*/  FADD R10, R16.reuse, UR4 ;  /* 0x00000004100a7e21 */ /* 0x040fe20008000000 */
[----:B------:R-:W-:Y:S01]  /*0680*/  FSETP.LEU.AND P6, PT, -R16, UR4, PT ;  /* 0x0000000410007c0b */ /* 0x000fe2000bfcb100 */
[C---:B------:R-:W-:Y:S01]  /*0690*/  FADD R11, R17.reuse, UR4 ;  /* 0x00000004110b7e21 */ /* 0x040fe20008000000 */
[----:B------:R-:W-:-:S02]  /*06a0*/  FSETP.LEU.AND P3, PT, -R17, UR4, PT ;  /* 0x0000000411007c0b */ /* 0x000fc4000bf6b100 */
[----:B------:R-:W-:Y:S01]  /*06b0*/  FSEL R7, R7, RZ, P4 ;  /* 0x000000ff07077208 */ /* 0x000fe20002000000 */
[----:B------:R-:W0:Y:S01]  /*06c0*/  LDC.64 R16, c[0x0][0x228] ;  /* 0x00008a00ff107b82 */ /* 0x000e220000000a00 */
[----:B------:R-:W-:Y:S02]  /*06d0*/  FSEL R9, R20, RZ, P5 ;  /* 0x000000ff14097208 */ /* 0x000fe40002800000 */
[----:B------:R-:W-:Y:S02]  /*06e0*/  FSEL R10, R10, RZ, P6 ;  /* 0x000000ff0a0a7208 */ /* 0x000fe40003000000 */
[----:B------:R-:W-:Y:S01]  /*06f0*/  FSEL R11, R11, RZ, P3 ;  /* 0x000000ff0b0b7208 */ /* 0x000fe20001800000 */
[----:B------:R-:W-:Y:S04]  /*0700*/  @!P1 STG.E.128 desc[UR8][R12.64], R4 ;  /* 0x000000040c009986 */ /* 0x000fe8000c101d08 */
[----:B------:R1:W-:Y:S04]  /*0710*/  STS.128 [R22], R4 ;  /* 0x0000000416007388 */ /* 0x0003e80000000c00 */
[----:B------:R-:W-:Y:S01]  /*0720*/  @!P0 STG.E.128 desc[UR8][R14.64], R8 ;  /* 0x000000080e008986 */ /* 0x000fe2000c101d08 */
[----:B------:R-:W-:-:S04]  /*0730*/  LOP3.LUT R18, R24, 0x7f, RZ, 0xc0, !PT ;  /* 0x0000007f18127812 */ /* 0x000fc800078ec0ff */
[----:B------:R-:W-:Y:S01]  /*0740*/  LEA R2, R18, UR5, 0x2 ;  /* 0x0000000512027c11 */ /* 0x000fe2000f8e10ff */
[----:B------:R-:W-:Y:S06]  /*0750*/  BAR.SYNC.DEFER_BLOCKING 0x0 ;  /* 0x0000000000007b1d */ /* 0x000fec0000010000 */
[----:B------:R-:W2:Y:S04]  /*0760*/  LDS R21, [R2] ;  /* 0x0000000002157984 */ /* 0x000ea80000000800 */
[----:B------:R-:W3:Y:S04]  /*0770*/  LDS R23, [R2+0x200] ;  /* 0x0002000002177984 */ /* 0x000ee80000000800 */
[----:B------:R-:W4:Y:S04]  /*0780*/  LDS R19, [R2+0x400] ;  /* 0x0004000002137984 */ /* 0x000f280000000800 */
[----:B------:R-:W5:Y:S01]  /*0790*/  LDS R18, [R2+0x600] ;  /* 0x0006000002127984 */ /* 0x000f620000000800 */
[----:B------:R-:W-:Y:S06]  /*07a0*/  BAR.SYNC.DEFER_BLOCKING 0x0 ;  /* 0x0000000000007b1d */ /* 0x000fec0000010000 */
[----:B------:R0:W-:Y:S02]  /*07b0*/  STS.128 [R22], R8 ;  /* 0x0000000816007388 */ /* 0x0001e40000000c00 */
[----:B------:R-:W-:Y:S01]  /*07c0*/  BAR.SYNC.DEFER_BLOCKING 0x0 ;  /* 0x0000000000007b1d */ /* 0x000fe20000010000 */
[----:B------:R-:W-:-:S02]  /*07d0*/  PLOP3.LUT P0, PT, PT, PT, UP0, 0x80, 0x0 ;  /* 0x000000000000781c */ /* 0x000fc40003f0f008 */
[----:B------:R-:W-:Y:S01]  /*07e0*/  PLOP3.LUT P1, PT, PT, PT, UP0, 0x80, 0x0 ;  /* 0x000000000000781c */ /* 0x000fe20003f2f008 */
[C---:B-1----:R-:W-:Y:S02]  /*07f0*/  VIADD R7, R3.reuse, 0x2000 ;  /* 0x0000200003077836 */ /* 0x042fe40000000000 */
[----:B------:R-:W1:Y:S04]  /*0800*/  LDS R6, [R2] ;  /* 0x0000000002067984 */ /* 0x000e680000000800 */
[----:B------:R-:W1:Y:S04]  /*0810*/  LDS R5, [R2+0x200] ;  /* 0x0002000002057984 */ /* 0x000e680000000800 */
[----:B------:R-:W1:Y:S01]  /*0820*/  LDS R4, [R2+0x400] ;  /* 0x0004000002047984 */ /* 0x000e620000000800 */
[----:B0-----:R-:W-:-:S04]  /*0830*/  IMAD.WIDE R12, R3, 0x4, R16 ;  /* 0x00000004030c7825 */ /* 0x001fc800078e0210 */
[----:B------:R-:W-:Y:S01]  /*0840*/  IMAD.WIDE R8, R7, 0x4, R16 ;  /* 0x0000000407087825 */ /* 0x000fe200078e0210 */
[----:B--2---:R0:W-:Y:S01]  /*0850*/  @!P0 STG.E desc[UR8][R12.64], R21 ;  /* 0x000000150c008986 */ /* 0x0041e2000c101908 */
[----:B------:R-:W-:-:S03]  /*0860*/  PLOP3.LUT P0, PT, PT, PT, UP0, 0x80, 0x0 ;  /* 0x000000000000781c */ /* 0x000fc60003f0f008 */
[----:B---3--:R2:W-:Y:S01]  /*0870*/  @!P1 STG.E desc[UR8][R8.64], R23 ;  /* 0x0000001708009986 */ /* 0x0085e2000c101908 */
[----:B------:R-:W-:Y:S02]  /*0880*/  PLOP3.LUT P1, PT, PT, PT, UP0, 0x80, 0x0 ;  /* 0x000000000000781c */ /* 0x000fe40003f2f008 */
[----:B------:R-:W-:Y:S01]  /*0890*/  PLOP3.LUT P2, PT, PT, PT, UP0, 0x80, 0x0 ;  /* 0x000000000000781c */ /* 0x000fe20003f4f008 */
[C---:B------:R-:W-:Y:S01]  /*08a0*/  VIADD R7, R3.reuse, 0x4000 ;  /* 0x0000400003077836 */ /* 0x040fe20000000000 */
[----:B------:R-:W-:Y:S01]  /*08b0*/  PLOP3.LUT P3, PT, PT, PT, UP0, 0x80, 0x0 ;  /* 0x000000000000781c */ /* 0x000fe20003f6f008 */
[C---:B------:R-:W-:Y:S01]  /*08c0*/  VIADD R11, R3.reuse, 0x6000 ;  /* 0x00006000030b7836 */ /* 0x040fe20000000000 */
[----:B------:R-:W-:Y:S01]  /*08d0*/  PLOP3.LUT P4, PT, PT, PT, UP0, 0x80, 0x0 ;  /* 0x000000000000781c */ /* 0x000fe20003f8f008 */
[C---:B------:R-:W-:Y:S01]  /*08e0*/  VIADD R15, R3.reuse, 0x8000 ;  /* 0x00008000030f7836 */ /* 0x040fe20000000000 */
[----:B------:R-:W-:Y:S01]  /*08f0*/  PLOP3.LUT P5, PT, PT, PT, UP0, 0x40, 0x0 ;  /* 0x000000000000781c */ /* 0x000fe20003fae808 */
[----:B0-----:R-:W-:-:S02]  /*0900*/  VIADD R21, R3, 0xa000 ;  /* 0x0000a00003157836 */ /* 0x001fc40000000000 */
[----:B--2---:R-:W-:Y:S02]  /*0910*/  VIADD R23, R3, 0xc000 ;  /* 0x0000c00003177836 */ /* 0x004fe40000000000 */
[----:B------:R-:W-:-:S04]  /*0920*/  IMAD.WIDE R8, R7, 0x4, R16 ;  /* 0x0000000407087825 */ /* 0x000fc800078e0210 */
[--C-:B------:R-:W-:Y:S01]  /*0930*/  IMAD.WIDE R10, R11, 0x4, R16.reuse ;  /* 0x000000040b0a7825 */ /* 0x100fe200078e0210 */
[----:B----4-:R0:W-:Y:S03]  /*0940*/  @!P0 STG.E desc[UR8][R8.64], R19 ;  /* 0x0000001308008986 */ /* 0x0101e6000c101908 */
[--C-:B------:R-:W-:Y:S01]  /*0950*/  IMAD.WIDE R12, R15, 0x4, R16.reuse ;  /* 0x000000040f0c7825 */ /* 0x100fe200078e0210 */
[----:B-----5:R0:W-:Y:S03]  /*0960*/  @!P1 STG.E desc[UR8][R10.64], R18 ;  /* 0x000000120a009986 */ /* 0x0201e6000c101908 */
[--C-:B------:R-:W-:Y:S01]  /*0970*/  IMAD.WIDE R14, R21, 0x4, R16.reuse ;  /* 0x00000004150e7825 */ /* 0x100fe200078e0210 */
[----:B-1----:R0:W-:Y:S03]  /*0980*/  @!P2 STG.E desc[UR8][R12.64], R6 ;  /* 0x000000060c00a986 */ /* 0x0021e6000c101908 */
[----:B------:R-:W-:Y:S01]  /*0990*/  IMAD.WIDE R20, R23, 0x4, R16 ;  /* 0x0000000417147825 */ /* 0x000fe200078e0210 */
[----:B------:R0:W-:Y:S04]  /*09a0*/  @!P3 STG.E desc[UR8][R14.64], R5 ;  /* 0x000000050e00b986 */ /* 0x0001e8000c101908 */
[----:B------:R0:W-:Y:S02]  /*09b0*/  @!P4 STG.E desc[UR8][R20.64], R4 ;  /* 0x000000041400c986 */ /* 0x0001e4000c101908 */
[----:B0-----:R-:W-:Y:S05]  /*09c0*/  @!P5 EXIT ;  /* 0x000000000000d94d */ /* 0x001fea0003800000 */
[----:B0-----:R-:W0:Y:S01]  /*09d0*/  LDS R5, [R2+0x600] ;  /* 0x0006000002057984 */ /* 0x001e220000000800 */
[----:B------:R-:W-:-:S04]  /*09e0*/  VIADD R3, R3, 0xe000 ;  /* 0x0000e00003037836 */ /* 0x000fc80000000000 */
[----:B------:R-:W-:-:S05]  /*09f0*/  IMAD.WIDE R16, R3, 0x4, R16 ;  /* 0x0000000403107825 */ /* 0x000fca00078e0210 */
[----:B0-----:R-:W-:Y:S01]  /*0a00*/  STG.E desc[UR8][R16.64], R5 ;  /* 0x0000000510007986 */ /* 0x001fe2000c101908 */
[----:B------:R-:W-:Y:S05]  /*0a10*/  EXIT ;  /* 0x000000000000794d */ /* 0x000fea0003800000 */
.L_x_0:
[----:B------:R-:W-:-:S00]  /*0a20*/  BRA `(.L_x_0) ;  /* 0xfffffffc00fc7947 */ /* 0x000fc0000383ffff */
[----:B------:R-:W-:-:S00]  /*0a30*/  NOP ;  /* 0x0000000000007918 */ /* 0x000fc00000000000 */
        /* <DEDUP_REMOVED lines=12> */
.L_x_1:


//--------------------- .nv.shared.triton_poi_fused_convolution_relu_2 --------------------------
	.section	.nv.shared.triton_poi_fused_convolution_relu_2,"aw",@nobits
	.sectionflags	@""
	.align	16
	.zero		1024


//--------------------- .nv.constant0.triton_poi_fused_convolution_relu_2 --------------------------
	.section	.nv.constant0.triton_poi_fused_convolution_relu_2,"a",@progbits
	.sectionflags	@""
	.align	4
.nv.constant0.triton_poi_fused_convolution_relu_2:
	.zero		568
